//
// Generated by NVIDIA NVVM Compiler
//
// Compiler Build ID: CL-36424714
// Cuda compilation tools, release 13.0, V13.0.88
// Based on NVVM 20.0.0
//

.version 9.0
.target sm_100
.address_size 64

	// .globl	_Z7NaiveMMPKfPf
.extern .func  (.param .b32 func_retval0) vprintf
(
	.param .b64 vprintf_param_0,
	.param .b64 vprintf_param_1
)
;
// _ZZ7NaiveMMPKfPfE2sA has been demoted
.global .align 1 .b8 $str[9] = {114, 111, 119, 32, 37, 100, 32, 10};
.global .align 1 .b8 $str$1[10] = {99, 111, 108, 58, 32, 37, 100, 32, 10};
.global .align 1 .b8 $str$2[10] = {115, 117, 109, 58, 32, 37, 100, 32, 10};

.visible .entry _Z7NaiveMMPKfPf(
	.param .u64 .ptr .align 1 _Z7NaiveMMPKfPf_param_0,
	.param .u64 .ptr .align 1 _Z7NaiveMMPKfPf_param_1
)
{
	.local .align 8 .b8 	__local_depot0[8];
	.reg .b64 	%SP;
	.reg .b64 	%SPL;
	.reg .b32 	%r<27>;
	.reg .b32 	%f<19>;
	.reg .b64 	%rd<17>;
	.reg .b64 	%fd<2>;
	// demoted variable
	.shared .align 4 .b8 _ZZ7NaiveMMPKfPfE2sA[64];
	mov.u64 	%SPL, __local_depot0;
	cvta.local.u64 	%SP, %SPL;
	ld.param.u64 	%rd1, [_Z7NaiveMMPKfPf_param_0];
	ld.param.u64 	%rd2, [_Z7NaiveMMPKfPf_param_1];
	cvta.to.global.u64 	%rd3, %rd1;
	mov.u32 	%r1, %ctaid.y;
	mov.u32 	%r2, %tid.y;
	shl.b32 	%r3, %r1, 5;
	shl.b32 	%r4, %r2, 3;
	mov.u32 	%r5, %tid.x;
	add.s32 	%r6, %r4, %r5;
	add.s32 	%r7, %r6, %r3;
	shl.b32 	%r8, %r2, 4;
	mov.u32 	%r9, _ZZ7NaiveMMPKfPfE2sA;
	add.s32 	%r10, %r9, %r8;
	shl.b32 	%r11, %r5, 2;
	add.s32 	%r12, %r10, %r11;
	mul.wide.u32 	%rd4, %r7, 4;
	add.s64 	%rd5, %rd3, %rd4;
	ld.global.f32 	%f1, [%rd5];
	st.shared.f32 	[%r12], %f1;
	bar.sync 	0;
	ld.shared.f32 	%f2, [%r10];
	add.f32 	%f3, %f2, 0f00000000;
	ld.shared.f32 	%f4, [%r10+4];
	add.f32 	%f5, %f3, %f4;
	ld.shared.f32 	%f6, [%r10+8];
	add.f32 	%f7, %f5, %f6;
	ld.shared.f32 	%f8, [%r10+12];
	add.f32 	%f9, %f7, %f8;
	bar.sync 	0;
	ld.global.f32 	%f10, [%rd5+16];
	st.shared.f32 	[%r12], %f10;
	bar.sync 	0;
	ld.shared.f32 	%f11, [%r10];
	add.f32 	%f12, %f9, %f11;
	ld.shared.f32 	%f13, [%r10+4];
	add.f32 	%f14, %f12, %f13;
	ld.shared.f32 	%f15, [%r10+8];
	add.f32 	%f16, %f14, %f15;
	ld.shared.f32 	%f17, [%r10+12];
	add.f32 	%f18, %f16, %f17;
	bar.sync 	0;
	add.u64 	%rd6, %SP, 0;
	add.u64 	%rd7, %SPL, 0;
	cvta.to.global.u64 	%rd8, %rd2;
	shr.u32 	%r13, %r2, 2;
	add.s32 	%r14, %r13, %r1;
	mov.u32 	%r15, %ctaid.x;
	shr.u32 	%r16, %r5, 2;
	add.s32 	%r17, %r16, %r15;
	and.b32  	%r18, %r17, 1073741823;
	st.local.u32 	[%rd7], %r14;
	mov.u64 	%rd9, $str;
	cvta.global.u64 	%rd10, %rd9;
	{ // callseq 0, 0
	.param .b64 param0;
	st.param.b64 	[param0], %rd10;
	.param .b64 param1;
	st.param.b64 	[param1], %rd6;
	.param .b32 retval0;
	call.uni (retval0), 
	vprintf, 
	(
	param0, 
	param1
	);
	ld.param.b32 	%r19, [retval0];
	} // callseq 0
	st.local.u32 	[%rd7], %r18;
	mov.u64 	%rd11, $str$1;
	cvta.global.u64 	%rd12, %rd11;
	{ // callseq 1, 0
	.param .b64 param0;
	st.param.b64 	[param0], %rd12;
	.param .b64 param1;
	st.param.b64 	[param1], %rd6;
	.param .b32 retval0;
	call.uni (retval0), 
	vprintf, 
	(
	param0, 
	param1
	);
	ld.param.b32 	%r21, [retval0];
	} // callseq 1
	cvt.f64.f32 	%fd1, %f18;
	st.local.f64 	[%rd7], %fd1;
	mov.u64 	%rd13, $str$2;
	cvta.global.u64 	%rd14, %rd13;
	{ // callseq 2, 0
	.param .b64 param0;
	st.param.b64 	[param0], %rd14;
	.param .b64 param1;
	st.param.b64 	[param1], %rd6;
	.param .b32 retval0;
	call.uni (retval0), 
	vprintf, 
	(
	param0, 
	param1
	);
	ld.param.b32 	%r23, [retval0];
	} // callseq 2
	shl.b32 	%r25, %r14, 1;
	add.s32 	%r26, %r25, %r18;
	mul.wide.u32 	%rd15, %r26, 4;
	add.s64 	%rd16, %rd8, %rd15;
	st.global.f32 	[%rd16], %f18;
	ret;

}


// ===== COMPILED SASS (sm_100) =====

	.target	sm_100

	.elftype	@"ET_EXEC"


//--------------------- .note.nv.tkinfo           --------------------------
	.section	.note.nv.tkinfo,"",@"SHT_NOTE"
	.sectionflags	@"SHF_NOTE_NV_TKINFO"
	.tkinfo
        /*0018*/ 	.word	0x00000002
        /*0030*/ 	.string	""
        /*0030*/ 	.string	"ptxas"
        /*0030*/ 	.string	"Cuda compilation tools, release 13.0, V13.0.88"
        /*0030*/ 	.string	"Build cuda_13.0.r13.0/compiler.36424714_0"
        /*0030*/ 	.string	"-arch sm_100 -m 64 "



//--------------------- .note.nv.cuinfo           --------------------------
	.section	.note.nv.cuinfo,"",@"SHT_NOTE"
	.sectionflags	@"SHF_NOTE_NV_CUINFO"
        /*0018*/ 	.short	0x0002
        /*001a*/ 	.short	0x0064
        /*001c*/ 	.short	0x0082
	.zero		2


//--------------------- .nv.info                  --------------------------
	.section	.nv.info,"",@"SHT_CUDA_INFO"
	.align	4


	//----- nvinfo : EIATTR_REGCOUNT
	.align		4
        /*0000*/ 	.byte	0x04, 0x2f
        /*0002*/ 	.short	(.L_4 - .L_3)
	.align		4
.L_3:
        /*0004*/ 	.word	index@(_Z7NaiveMMPKfPf)
        /*0008*/ 	.word	0x0000001a


	//----- nvinfo : EIATTR_FRAME_SIZE
	.align		4
.L_4:
        /*000c*/ 	.byte	0x04, 0x11
        /*000e*/ 	.short	(.L_6 - .L_5)
	.align		4
.L_5:
        /*0010*/ 	.word	index@(_Z7NaiveMMPKfPf)
        /*0014*/ 	.word	0x00000008


	//----- nvinfo : EIATTR_MIN_STACK_SIZE
	.align		4
.L_6:
        /*0018*/ 	.byte	0x04, 0x12
        /*001a*/ 	.short	(.L_8 - .L_7)
	.align		4
.L_7:
        /*001c*/ 	.word	index@(_Z7NaiveMMPKfPf)
        /*0020*/ 	.word	0x00000008
.L_8:


//--------------------- .nv.compat                --------------------------
	.section	.nv.compat,"",@"SHT_CUDA_COMPAT_INFO"
	.align	4
        /*0000*/ 	.byte	0x02, 0x09, 0x00, 0x00, 0x02, 0x02, 0x01, 0x00, 0x02, 0x05, 0x05, 0x00, 0x03, 0x07, 0x01, 0x01
        /*0010*/ 	.byte	0x02, 0x03, 0x00, 0x00, 0x02, 0x06, 0x01, 0x00, 0x04, 0x0b, 0x08, 0x00, 0x09, 0x00, 0x00, 0x00
        /*0020*/ 	.byte	0x00, 0x00, 0x00, 0x00


//--------------------- .nv.info._Z7NaiveMMPKfPf  --------------------------
	.section	.nv.info._Z7NaiveMMPKfPf,"",@"SHT_CUDA_INFO"
	.sectionflags	@""
	.align	4


	//----- nvinfo : EIATTR_CUDA_API_VERSION
	.align		4
        /*0000*/ 	.byte	0x04, 0x37
        /*0002*/ 	.short	(.L_10 - .L_9)
.L_9:
        /*0004*/ 	.word	0x00000082


	//----- nvinfo : EIATTR_KPARAM_INFO
	.align		4
.L_10:
        /*0008*/ 	.byte	0x04, 0x17
        /*000a*/ 	.short	(.L_12 - .L_11)
.L_11:
        /*000c*/ 	.word	0x00000000
        /*0010*/ 	.short	0x0001
        /*0012*/ 	.short	0x0008
        /*0014*/ 	.byte	0x00, 0xf5, 0x21, 0x00


	//----- nvinfo : EIATTR_KPARAM_INFO
	.align		4
.L_12:
        /*0018*/ 	.byte	0x04, 0x17
        /*001a*/ 	.short	(.L_14 - .L_13)
.L_13:
        /*001c*/ 	.word	0x00000000
        /*0020*/ 	.short	0x0000
        /*0022*/ 	.short	0x0000
        /*0024*/ 	.byte	0x00, 0xf5, 0x21, 0x00


	//----- nvinfo : EIATTR_SPARSE_MMA_MASK
	.align		4
.L_14:
        /*0028*/ 	.byte	0x03, 0x50
        /*002a*/ 	.short	0x0000


	//----- nvinfo : EIATTR_MAXREG_COUNT
	.align		4
        /*002c*/ 	.byte	0x03, 0x1b
        /*002e*/ 	.short	0x00ff


	//----- nvinfo : EIATTR_NUM_BARRIERS
	.align		4
        /*0030*/ 	.byte	0x02, 0x4c
        /*0032*/ 	.byte	0x01
	.zero		1


	//----- nvinfo : EIATTR_EXTERNS
	.align		4
        /*0034*/ 	.byte	0x04, 0x0f
        /*0036*/ 	.short	(.L_16 - .L_15)


	//   ....[0]....
	.align		4
.L_15:
        /*0038*/ 	.word	index@(vprintf)


	//----- nvinfo : EIATTR_MERCURY_ISA_VERSION
	.align		4
.L_16:
        /*003c*/ 	.byte	0x03, 0x5f
        /*003e*/ 	.short	0x0101


	//----- nvinfo : EIATTR_VRC_CTA_INIT_COUNT
	.align		4
        /*0040*/ 	.byte	0x02, 0x4a
	.zero		1
	.zero		1


	//----- nvinfo : EIATTR_SYSCALL_OFFSETS
	.align		4
        /*0044*/ 	.byte	0x04, 0x46
        /*0046*/ 	.short	(.L_18 - .L_17)


	//   ....[0]....
.L_17:
        /*0048*/ 	.word	0x00000320


	//   ....[1]....
        /*004c*/ 	.word	0x000003b0


	//   ....[2]....
        /*0050*/ 	.word	0x00000450


	//----- nvinfo : EIATTR_EXIT_INSTR_OFFSETS
	.align		4
.L_18:
        /*0054*/ 	.byte	0x04, 0x1c
        /*0056*/ 	.short	(.L_20 - .L_19)


	//   ....[0]....
.L_19:
        /*0058*/ 	.word	0x000004a0


	//----- nvinfo : EIATTR_CBANK_PARAM_SIZE
	.align		4
.L_20:
        /*005c*/ 	.byte	0x03, 0x19
        /*005e*/ 	.short	0x0010


	//----- nvinfo : EIATTR_PARAM_CBANK
	.align		4
        /*0060*/ 	.byte	0x04, 0x0a
        /*0062*/ 	.short	(.L_22 - .L_21)
	.align		4
.L_21:
        /*0064*/ 	.word	index@(.nv.constant0._Z7NaiveMMPKfPf)
        /*0068*/ 	.short	0x0380
        /*006a*/ 	.short	0x0010


	//----- nvinfo : EIATTR_SW_WAR
	.align		4
.L_22:
        /*006c*/ 	.byte	0x04, 0x36
        /*006e*/ 	.short	(.L_24 - .L_23)
.L_23:
        /*0070*/ 	.word	0x00000008
.L_24:


//--------------------- .nv.callgraph             --------------------------
	.section	.nv.callgraph,"",@"SHT_CUDA_CALLGRAPH"
	.align	4
	.sectionentsize	8
	.align		4
        /*0000*/ 	.word	0x00000000
	.align		4
        /*0004*/ 	.word	0xffffffff
	.align		4
        /*0008*/ 	.word	index@(_Z7NaiveMMPKfPf)
	.align		4
        /*000c*/ 	.word	index@(vprintf)
	.align		4
        /*0010*/ 	.word	0x00000000
	.align		4
        /*0014*/ 	.word	0xfffffffe
	.align		4
        /*0018*/ 	.word	0x00000000
	.align		4
        /*001c*/ 	.word	0xfffffffd
	.align		4
        /*0020*/ 	.word	0x00000000
	.align		4
        /*0024*/ 	.word	0xfffffffc


//--------------------- .nv.constant4             --------------------------
	.section	.nv.constant4,"a",@progbits
	.align	8
	.align		8
.nv.constant4:
        /*0000*/ 	.dword	vprintf
	.align		8
        /*0008*/ 	.dword	$str
	.align		8
        /*0010*/ 	.dword	$str$1
	.align		8
        /*0018*/ 	.dword	$str$2


//--------------------- .text._Z7NaiveMMPKfPf     --------------------------
	.section	.text._Z7NaiveMMPKfPf,"ax",@progbits
	.align	128
        .global         _Z7NaiveMMPKfPf
        .type           _Z7NaiveMMPKfPf,@function
        .size           _Z7NaiveMMPKfPf,(.L_x_4 - _Z7NaiveMMPKfPf)
        .other          _Z7NaiveMMPKfPf,@"STO_CUDA_ENTRY STV_DEFAULT"
_Z7NaiveMMPKfPf:
.text._Z7NaiveMMPKfPf:
[----:B------:R-:W0:Y:S01]  /*0000*/  LDC R1, c[0x0][0x37c] ;  /* 0x0000df00ff017b82 */ /* 0x000e220000000800 */
[----:B------:R-:W1:Y:S07]  /*0010*/  S2R R18, SR_TID.Y ;  /* 0x0000000000127919 */ /* 0x000e6e0000002200 */
[----:B------:R-:W2:Y:S01]  /*0020*/  LDC.64 R2, c[0x0][0x380] ;  /* 0x0000e000ff027b82 */ /* 0x000ea20000000a00 */
[----:B------:R-:W3:Y:S01]  /*0030*/  LDCU.64 UR36, c[0x0][0x358] ;  /* 0x00006b00ff2477ac */ /* 0x000ee20008000a00 */
[----:B0-----:R-:W-:Y:S01]  /*0040*/  IADD3 R1, PT, PT, R1, -0x8, RZ ;  /* 0xfffffff801017810 */ /* 0x001fe20007ffe0ff */
[----:B------:R-:W1:Y:S01]  /*0050*/  S2R R19, SR_TID.X ;  /* 0x0000000000137919 */ /* 0x000e620000002100 */
[----:B------:R-:W0:Y:S04]  /*0060*/  S2R R17, SR_CTAID.Y ;  /* 0x0000000000117919 */ /* 0x000e280000002600 */
[----:B------:R-:W4:Y:S01]  /*0070*/  S2UR UR5, SR_CgaCtaId ;  /* 0x00000000000579c3 */ /* 0x000f220000008800 */
[----:B------:R-:W-:Y:S01]  /*0080*/  UMOV UR4, 0x400 ;  /* 0x0000040000047882 */ /* 0x000fe20000000000 */
[----:B------:R-:W5:Y:S01]  /*0090*/  LDCU.64 UR8, c[0x4][0x8] ;  /* 0x01000100ff0877ac */ /* 0x000f620008000a00 */
[----:B-1----:R-:W-:-:S05]  /*00a0*/  IMAD R0, R18, 0x8, R19 ;  /* 0x0000000812007824 */ /* 0x002fca00078e0213 */
[----:B0-----:R-:W-:-:S05]  /*00b0*/  LEA R5, R17, R0, 0x5 ;  /* 0x0000000011057211 */ /* 0x001fca00078e28ff */
[----:B--2---:R-:W-:-:S05]  /*00c0*/  IMAD.WIDE.U32 R2, R5, 0x4, R2 ;  /* 0x0000000405027825 */ /* 0x004fca00078e0002 */
[----:B---3--:R-:W2:Y:S01]  /*00d0*/  LDG.E R13, desc[UR36][R2.64] ;  /* 0x00000024020d7981 */ /* 0x008ea2000c1e1900 */
[----:B----4-:R-:W-:-:S06]  /*00e0*/  ULEA UR4, UR5, UR4, 0x18 ;  /* 0x0000000405047291 */ /* 0x010fcc000f8ec0ff */
[----:B------:R-:W-:-:S05]  /*00f0*/  LEA R0, R18, UR4, 0x4 ;  /* 0x0000000412007c11 */ /* 0x000fca000f8e20ff */
[----:B------:R-:W-:-:S05]  /*0100*/  IMAD R12, R19, 0x4, R0 ;  /* 0x00000004130c7824 */ /* 0x000fca00078e0200 */
[----:B--2---:R-:W-:Y:S01]  /*0110*/  STS [R12], R13 ;  /* 0x0000000d0c007388 */ /* 0x004fe20000000800 */
[----:B------:R-:W-:Y:S06]  /*0120*/  BAR.SYNC.DEFER_BLOCKING 0x0 ;  /* 0x0000000000007b1d */ /* 0x000fec0000010000 */
[----:B------:R-:W0:Y:S02]  /*0130*/  LDS.128 R8, [R0] ;  /* 0x0000000000087984 */ /* 0x000e240000000c00 */
[----:B------:R-:W-:Y:S06]  /*0140*/  BAR.SYNC.DEFER_BLOCKING 0x0 ;  /* 0x0000000000007b1d */ /* 0x000fec0000010000 */
[----:B------:R1:W2:Y:S01]  /*0150*/  LDG.E R15, desc[UR36][R2.64+0x10] ;  /* 0x00001024020f7981 */ /* 0x0002a2000c1e1900 */
[----:B------:R-:W3:Y:S01]  /*0160*/  LDCU UR4, c[0x0][0x2f8] ;  /* 0x00005f00ff0477ac */ /* 0x000ee20008000800 */
[----:B------:R-:W4:Y:S01]  /*0170*/  S2UR UR6, SR_CTAID.X ;  /* 0x00000000000679c3 */ /* 0x000f220000002500 */
[----:B------:R-:W-:-:S02]  /*0180*/  LEA.HI R18, R18, R17, RZ, 0x1e ;  /* 0x0000001112127211 */ /* 0x000fc400078ff0ff */
[----:B------:R-:W-:Y:S01]  /*0190*/  MOV R16, 0x0 ;  /* 0x0000000000107802 */ /* 0x000fe20000000f00 */
[----:B------:R-:W5:Y:S02]  /*01a0*/  LDCU UR5, c[0x0][0x2fc] ;  /* 0x00005f80ff0577ac */ /* 0x000f640008000800 */
[----:B------:R-:W-:Y:S02]  /*01b0*/  STL [R1], R18 ;  /* 0x0000001201007387 */ /* 0x000fe40000100800 */
[----:B-1----:R1:W1:Y:S01]  /*01c0*/  LDC.64 R2, c[0x4][R16] ;  /* 0x0100000010027b82 */ /* 0x0022620000000a00 */
[----:B0-----:R-:W-:-:S04]  /*01d0*/  FADD R8, RZ, R8 ;  /* 0x00000008ff087221 */ /* 0x001fc80000000000 */
[----:B------:R-:W-:Y:S01]  /*01e0*/  FADD R9, R8, R9 ;  /* 0x0000000908097221 */ /* 0x000fe20000000000 */
[----:B---3--:R-:W-:-:S03]  /*01f0*/  IADD3 R17, P0, PT, R1, UR4, RZ ;  /* 0x0000000401117c10 */ /* 0x008fc6000ff1e0ff */
[----:B------:R-:W-:-:S04]  /*0200*/  FADD R10, R9, R10 ;  /* 0x0000000a090a7221 */ /* 0x000fc80000000000 */
[----:B------:R-:W-:Y:S01]  /*0210*/  FADD R11, R10, R11 ;  /* 0x0000000b0a0b7221 */ /* 0x000fe20000000000 */
[----:B-----5:R-:W-:Y:S01]  /*0220*/  IMAD.X R22, RZ, RZ, UR5, P0 ;  /* 0x00000005ff167e24 */ /* 0x020fe200080e06ff */
[----:B----4-:R-:W-:-:S04]  /*0230*/  LEA.HI R19, R19, UR6, RZ, 0x1e ;  /* 0x0000000613137c11 */ /* 0x010fc8000f8ff0ff */
[----:B------:R-:W-:Y:S01]  /*0240*/  LOP3.LUT R19, R19, 0x3fffffff, RZ, 0xc0, !PT ;  /* 0x3fffffff13137812 */ /* 0x000fe200078ec0ff */
[----:B--2---:R-:W-:Y:S01]  /*0250*/  STS [R12], R15 ;  /* 0x0000000f0c007388 */ /* 0x004fe20000000800 */
[----:B------:R-:W-:Y:S06]  /*0260*/  BAR.SYNC.DEFER_BLOCKING 0x0 ;  /* 0x0000000000007b1d */ /* 0x000fec0000010000 */
[----:B------:R-:W0:Y:S02]  /*0270*/  LDS.128 R4, [R0] ;  /* 0x0000000000047984 */ /* 0x000e240000000c00 */
[----:B0-----:R-:W-:-:S04]  /*0280*/  FADD R4, R11, R4 ;  /* 0x000000040b047221 */ /* 0x001fc80000000000 */
[----:B------:R-:W-:Y:S01]  /*0290*/  FADD R5, R4, R5 ;  /* 0x0000000504057221 */ /* 0x000fe20000000000 */
[----:B------:R-:W-:-:S03]  /*02a0*/  MOV R4, UR8 ;  /* 0x0000000800047c02 */ /* 0x000fc60008000f00 */
[----:B------:R-:W-:Y:S01]  /*02b0*/  FADD R6, R5, R6 ;  /* 0x0000000605067221 */ /* 0x000fe20000000000 */
[----:B------:R-:W-:-:S03]  /*02c0*/  MOV R5, UR9 ;  /* 0x0000000900057c02 */ /* 0x000fc60008000f00 */
[----:B------:R-:W-:Y:S01]  /*02d0*/  FADD R23, R6, R7 ;  /* 0x0000000706177221 */ /* 0x000fe20000000000 */
[----:B------:R-:W-:Y:S01]  /*02e0*/  IMAD.MOV.U32 R6, RZ, RZ, R17 ;  /* 0x000000ffff067224 */ /* 0x000fe200078e0011 */
[----:B------:R-:W-:Y:S01]  /*02f0*/  MOV R7, R22 ;  /* 0x0000001600077202 */ /* 0x000fe20000000f00 */
[----:B-1----:R-:W-:Y:S06]  /*0300*/  BAR.SYNC.DEFER_BLOCKING 0x0 ;  /* 0x0000000000007b1d */ /* 0x002fec0000010000 */
[----:B------:R-:W-:-:S07]  /*0310*/  LEPC R20, `(.L_x_0) ;  /* 0x000000001014794e */ /* 0x000fce0000000000 */
[----:B------:R-:W-:Y:S05]  /*0320*/  CALL.ABS.NOINC R2 ;  /* 0x0000000002007343 */ /* 0x000fea0003c00000 */
.L_x_0:
[----:B------:R0:W-:Y:S01]  /*0330*/  STL [R1], R19 ;  /* 0x0000001301007387 */ /* 0x0001e20000100800 */
[----:B------:R0:W1:Y:S01]  /*0340*/  LDC.64 R2, c[0x4][R16] ;  /* 0x0100000010027b82 */ /* 0x0000620000000a00 */
[----:B------:R-:W2:Y:S01]  /*0350*/  LDCU.64 UR4, c[0x4][0x10] ;  /* 0x01000200ff0477ac */ /* 0x000ea20008000a00 */
[----:B------:R-:W-:Y:S01]  /*0360*/  IMAD.MOV.U32 R6, RZ, RZ, R17 ;  /* 0x000000ffff067224 */ /* 0x000fe200078e0011 */
[----:B------:R-:W-:Y:S01]  /*0370*/  MOV R7, R22 ;  /* 0x0000001600077202 */ /* 0x000fe20000000f00 */
[----:B--2---:R-:W-:Y:S01]  /*0380*/  IMAD.U32 R4, RZ, RZ, UR4 ;  /* 0x00000004ff047e24 */ /* 0x004fe2000f8e00ff */
[----:B0-----:R-:W-:-:S07]  /*0390*/  MOV R5, UR5 ;  /* 0x0000000500057c02 */ /* 0x001fce0008000f00 */
[----:B------:R-:W-:-:S07]  /*03a0*/  LEPC R20, `(.L_x_1) ;  /* 0x000000001014794e */ /* 0x000fce0000000000 */
[----:B-1----:R-:W-:Y:S05]  /*03b0*/  CALL.ABS.NOINC R2 ;  /* 0x0000000002007343 */ /* 0x002fea0003c00000 */
.L_x_1:
[----:B------:R-:W0:Y:S01]  /*03c0*/  F2F.F64.F32 R2, R23 ;  /* 0x0000001700027310 */ /* 0x000e220000201800 */
[----:B------:R1:W2:Y:S01]  /*03d0*/  LDC.64 R8, c[0x4][R16] ;  /* 0x0100000010087b82 */ /* 0x0002a20000000a00 */
[----:B------:R-:W3:Y:S01]  /*03e0*/  LDCU.64 UR4, c[0x4][0x18] ;  /* 0x01000300ff0477ac */ /* 0x000ee20008000a00 */
[----:B------:R-:W-:Y:S01]  /*03f0*/  IMAD.MOV.U32 R6, RZ, RZ, R17 ;  /* 0x000000ffff067224 */ /* 0x000fe200078e0011 */
[----:B------:R-:W-:Y:S01]  /*0400*/  MOV R7, R22 ;  /* 0x0000001600077202 */ /* 0x000fe20000000f00 */
[----:B0-----:R1:W-:Y:S01]  /*0410*/  STL.64 [R1], R2 ;  /* 0x0000000201007387 */ /* 0x0013e20000100a00 */
[----:B---3--:R-:W-:Y:S01]  /*0420*/  IMAD.U32 R4, RZ, RZ, UR4 ;  /* 0x00000004ff047e24 */ /* 0x008fe2000f8e00ff */
[----:B------:R-:W-:-:S07]  /*0430*/  MOV R5, UR5 ;  /* 0x0000000500057c02 */ /* 0x000fce0008000f00 */
[----:B------:R-:W-:-:S07]  /*0440*/  LEPC R20, `(.L_x_2) ;  /* 0x000000001014794e */ /* 0x000fce0000000000 */
[----:B-12---:R-:W-:Y:S05]  /*0450*/  CALL.ABS.NOINC R8 ;  /* 0x0000000008007343 */ /* 0x006fea0003c00000 */
.L_x_2:
[----:B------:R-:W0:Y:S01]  /*0460*/  LDC.64 R2, c[0x0][0x388] ;  /* 0x0000e200ff027b82 */ /* 0x000e220000000a00 */
[----:B------:R-:W-:-:S05]  /*0470*/  LEA R19, R18, R19, 0x1 ;  /* 0x0000001312137211 */ /* 0x000fca00078e08ff */
[----:B0-----:R-:W-:-:S05]  /*0480*/  IMAD.WIDE.U32 R2, R19, 0x4, R2 ;  /* 0x0000000413027825 */ /* 0x001fca00078e0002 */
[----:B------:R-:W-:Y:S01]  /*0490*/  STG.E desc[UR36][R2.64], R23 ;  /* 0x0000001702007986 */ /* 0x000fe2000c101924 */
[----:B------:R-:W-:Y:S05]  /*04a0*/  EXIT ;  /* 0x000000000000794d */ /* 0x000fea0003800000 */
.L_x_3:
[----:B------:R-:W-:-:S00]  /*04b0*/  BRA `(.L_x_3) ;  /* 0xfffffffc00fc7947 */ /* 0x000fc0000383ffff */
[----:B------:R-:W-:-:S00]  /*04c0*/  NOP ;  /* 0x0000000000007918 */ /* 0x000fc00000000000 */
        /* <DEDUP_REMOVED lines=11> */
.L_x_4:


//--------------------- .nv.global.init           --------------------------
	.section	.nv.global.init,"aw",@progbits
.nv.global.init:
	.type		$str,@object
	.size		$str,($str$2 - $str)
$str:
        /*0000*/ 	.byte	0x72, 0x6f, 0x77, 0x20, 0x25, 0x64, 0x20, 0x0a, 0x00
	.type		$str$2,@object
	.size		$str$2,($str$1 - $str$2)
$str$2:
        /*0009*/ 	.byte	0x73, 0x75, 0x6d, 0x3a, 0x20, 0x25, 0x64, 0x20, 0x0a, 0x00
	.type		$str$1,@object
	.size		$str$1,(.L_1 - $str$1)
$str$1:
        /*0013*/ 	.byte	0x63, 0x6f, 0x6c, 0x3a, 0x20, 0x25, 0x64, 0x20, 0x0a, 0x00
.L_1:


//--------------------- .nv.shared._Z7NaiveMMPKfPf --------------------------
	.section	.nv.shared._Z7NaiveMMPKfPf,"aw",@nobits
	.sectionflags	@""
	.align	4
.nv.shared._Z7NaiveMMPKfPf:
	.zero		1088


//--------------------- .nv.shared.reserved.0     --------------------------
	.section	.nv.shared.reserved.0,"aw",@nobits
	.weak		__nv_reservedSMEM_offset_0_alias
	.size		__nv_reservedSMEM_offset_0_alias, 0, 64
	.other		__nv_reservedSMEM_offset_0_alias,@"STO_CUDA_RESERVED_SHARED STV_DEFAULT"
__nv_reservedSMEM_offset_0_alias:
	.zero		0
	.zero		64


//--------------------- .nv.constant0._Z7NaiveMMPKfPf --------------------------
	.section	.nv.constant0._Z7NaiveMMPKfPf,"a",@progbits
	.sectionflags	@""
	.align	4
.nv.constant0._Z7NaiveMMPKfPf:
	.zero		912


//--------------------- SYMBOLS --------------------------

	.type		.nv.reservedSmem.offset0,@object
	.size		.nv.reservedSmem.offset0,0x4
	.type		.nv.reservedSmem.cap,@object
	.size		.nv.reservedSmem.cap,0x4
	.type		vprintf,@function
